//
// Generated by NVIDIA NVVM Compiler
//
// Compiler Build ID: CL-36424714
// Cuda compilation tools, release 13.0, V13.0.88
// Based on NVVM 20.0.0
//

.version 9.0
.target sm_100
.address_size 64

	// .globl	_Z4testv
.extern .func  (.param .b32 func_retval0) vprintf
(
	.param .b64 vprintf_param_0,
	.param .b64 vprintf_param_1
)
;
.global .align 1 .b8 $str[12] = {37, 102, 32, 37, 117, 32, 32, 32, 32, 37, 102};

.visible .entry _Z4testv()
{
	.local .align 8 .b8 	__local_depot0[24];
	.reg .b64 	%SP;
	.reg .b64 	%SPL;
	.reg .b32 	%r<4>;
	.reg .b64 	%rd<6>;

	mov.u64 	%SPL, __local_depot0;
	cvta.local.u64 	%SP, %SPL;
	add.u64 	%rd1, %SP, 0;
	add.u64 	%rd2, %SPL, 0;
	mov.b64 	%rd3, 4697254411347427328;
	st.local.u64 	[%rd2], %rd3;
	mov.b32 	%r1, -914358272;
	st.local.u32 	[%rd2+8], %r1;
	st.local.u64 	[%rd2+16], %rd3;
	mov.u64 	%rd4, $str;
	cvta.global.u64 	%rd5, %rd4;
	{ // callseq 0, 0
	.param .b64 param0;
	st.param.b64 	[param0], %rd5;
	.param .b64 param1;
	st.param.b64 	[param1], %rd1;
	.param .b32 retval0;
	call.uni (retval0), 
	vprintf, 
	(
	param0, 
	param1
	);
	ld.param.b32 	%r2, [retval0];
	} // callseq 0
	ret;

}


// ===== COMPILED SASS (sm_100) =====

	.target	sm_100

	.elftype	@"ET_EXEC"


//--------------------- .note.nv.tkinfo           --------------------------
	.section	.note.nv.tkinfo,"",@"SHT_NOTE"
	.sectionflags	@"SHF_NOTE_NV_TKINFO"
	.tkinfo
        /*0018*/ 	.word	0x00000002
        /*0030*/ 	.string	""
        /*0030*/ 	.string	"ptxas"
        /*0030*/ 	.string	"Cuda compilation tools, release 13.0, V13.0.88"
        /*0030*/ 	.string	"Build cuda_13.0.r13.0/compiler.36424714_0"
        /*0030*/ 	.string	"-arch sm_100 -m 64 "



//--------------------- .note.nv.cuinfo           --------------------------
	.section	.note.nv.cuinfo,"",@"SHT_NOTE"
	.sectionflags	@"SHF_NOTE_NV_CUINFO"
        /*0018*/ 	.short	0x0002
        /*001a*/ 	.short	0x0064
        /*001c*/ 	.short	0x0082
	.zero		2


//--------------------- .nv.info                  --------------------------
	.section	.nv.info,"",@"SHT_CUDA_INFO"
	.align	4


	//----- nvinfo : EIATTR_REGCOUNT
	.align		4
        /*0000*/ 	.byte	0x04, 0x2f
        /*0002*/ 	.short	(.L_2 - .L_1)
	.align		4
.L_1:
        /*0004*/ 	.word	index@(_Z4testv)
        /*0008*/ 	.word	0x00000018


	//----- nvinfo : EIATTR_FRAME_SIZE
	.align		4
.L_2:
        /*000c*/ 	.byte	0x04, 0x11
        /*000e*/ 	.short	(.L_4 - .L_3)
	.align		4
.L_3:
        /*0010*/ 	.word	index@(_Z4testv)
        /*0014*/ 	.word	0x00000018


	//----- nvinfo : EIATTR_MIN_STACK_SIZE
	.align		4
.L_4:
        /*0018*/ 	.byte	0x04, 0x12
        /*001a*/ 	.short	(.L_6 - .L_5)
	.align		4
.L_5:
        /*001c*/ 	.word	index@(_Z4testv)
        /*0020*/ 	.word	0x00000018
.L_6:


//--------------------- .nv.compat                --------------------------
	.section	.nv.compat,"",@"SHT_CUDA_COMPAT_INFO"
	.align	4
        /*0000*/ 	.byte	0x02, 0x09, 0x00, 0x00, 0x02, 0x02, 0x01, 0x00, 0x02, 0x05, 0x05, 0x00, 0x03, 0x07, 0x01, 0x01
        /*0010*/ 	.byte	0x02, 0x03, 0x00, 0x00, 0x02, 0x06, 0x01, 0x00, 0x04, 0x0b, 0x08, 0x00, 0x09, 0x00, 0x00, 0x00
        /*0020*/ 	.byte	0x00, 0x00, 0x00, 0x00


//--------------------- .nv.info._Z4testv         --------------------------
	.section	.nv.info._Z4testv,"",@"SHT_CUDA_INFO"
	.sectionflags	@""
	.align	4


	//----- nvinfo : EIATTR_CUDA_API_VERSION
	.align		4
        /*0000*/ 	.byte	0x04, 0x37
        /*0002*/ 	.short	(.L_8 - .L_7)
.L_7:
        /*0004*/ 	.word	0x00000082


	//----- nvinfo : EIATTR_SPARSE_MMA_MASK
	.align		4
.L_8:
        /*0008*/ 	.byte	0x03, 0x50
        /*000a*/ 	.short	0x0000


	//----- nvinfo : EIATTR_MAXREG_COUNT
	.align		4
        /*000c*/ 	.byte	0x03, 0x1b
        /*000e*/ 	.short	0x00ff


	//----- nvinfo : EIATTR_EXTERNS
	.align		4
        /*0010*/ 	.byte	0x04, 0x0f
        /*0012*/ 	.short	(.L_10 - .L_9)


	//   ....[0]....
	.align		4
.L_9:
        /*0014*/ 	.word	index@(vprintf)


	//----- nvinfo : EIATTR_MERCURY_ISA_VERSION
	.align		4
.L_10:
        /*0018*/ 	.byte	0x03, 0x5f
        /*001a*/ 	.short	0x0101


	//----- nvinfo : EIATTR_VRC_CTA_INIT_COUNT
	.align		4
        /*001c*/ 	.byte	0x02, 0x4a
	.zero		1
	.zero		1


	//----- nvinfo : EIATTR_SYSCALL_OFFSETS
	.align		4
        /*0020*/ 	.byte	0x04, 0x46
        /*0022*/ 	.short	(.L_12 - .L_11)


	//   ....[0]....
.L_11:
        /*0024*/ 	.word	0x00000120


	//----- nvinfo : EIATTR_EXIT_INSTR_OFFSETS
	.align		4
.L_12:
        /*0028*/ 	.byte	0x04, 0x1c
        /*002a*/ 	.short	(.L_14 - .L_13)


	//   ....[0]....
.L_13:
        /*002c*/ 	.word	0x00000130


	//----- nvinfo : EIATTR_SW_WAR
	.align		4
.L_14:
        /*0030*/ 	.byte	0x04, 0x36
        /*0032*/ 	.short	(.L_16 - .L_15)
.L_15:
        /*0034*/ 	.word	0x00000008
.L_16:


//--------------------- .nv.callgraph             --------------------------
	.section	.nv.callgraph,"",@"SHT_CUDA_CALLGRAPH"
	.align	4
	.sectionentsize	8
	.align		4
        /*0000*/ 	.word	0x00000000
	.align		4
        /*0004*/ 	.word	0xffffffff
	.align		4
        /*0008*/ 	.word	index@(_Z4testv)
	.align		4
        /*000c*/ 	.word	index@(vprintf)
	.align		4
        /*0010*/ 	.word	0x00000000
	.align		4
        /*0014*/ 	.word	0xfffffffe
	.align		4
        /*0018*/ 	.word	0x00000000
	.align		4
        /*001c*/ 	.word	0xfffffffd
	.align		4
        /*0020*/ 	.word	0x00000000
	.align		4
        /*0024*/ 	.word	0xfffffffc


//--------------------- .nv.constant4             --------------------------
	.section	.nv.constant4,"a",@progbits
	.align	8
	.align		8
.nv.constant4:
        /*0000*/ 	.dword	vprintf
	.align		8
        /*0008*/ 	.dword	$str


//--------------------- .text._Z4testv            --------------------------
	.section	.text._Z4testv,"ax",@progbits
	.align	128
        .global         _Z4testv
        .type           _Z4testv,@function
        .size           _Z4testv,(.L_x_2 - _Z4testv)
        .other          _Z4testv,@"STO_CUDA_ENTRY STV_DEFAULT"
_Z4testv:
.text._Z4testv:
[----:B------:R-:W0:Y:S01]  /*0000*/  LDC R1, c[0x0][0x37c] ;  /* 0x0000df00ff017b82 */ /* 0x000e220000000800 */
[----:B------:R-:W-:Y:S02]  /*0010*/  HFMA2 R9, -RZ, RZ, 2.59375, 0 ;  /* 0x41300000ff097431 */ /* 0x000fe400000001ff */
[----:B0-----:R-:W-:Y:S01]  /*0020*/  VIADD R1, R1, 0xffffffe8 ;  /* 0xffffffe801017836 */ /* 0x001fe20000000000 */
[----:B------:R-:W-:Y:S01]  /*0030*/  MOV R0, 0x0 ;  /* 0x0000000000007802 */ /* 0x000fe20000000f00 */
[----:B------:R-:W-:Y:S01]  /*0040*/  IMAD.MOV.U32 R8, RZ, RZ, 0x0 ;  /* 0x00000000ff087424 */ /* 0x000fe200078e00ff */
[----:B------:R-:W0:Y:S01]  /*0050*/  LDCU UR4, c[0x0][0x2f8] ;  /* 0x00005f00ff0477ac */ /* 0x000e220008000800 */
[----:B------:R-:W-:Y:S01]  /*0060*/  IMAD.MOV.U32 R10, RZ, RZ, -0x36800000 ;  /* 0xc9800000ff0a7424 */ /* 0x000fe200078e00ff */
[----:B------:R1:W2:Y:S02]  /*0070*/  LDC.64 R2, c[0x4][R0] ;  /* 0x0100000000027b82 */ /* 0x0002a40000000a00 */
[----:B------:R1:W-:Y:S01]  /*0080*/  STL.64 [R1], R8 ;  /* 0x0000000801007387 */ /* 0x0003e20000100a00 */
[----:B------:R-:W3:Y:S03]  /*0090*/  LDCU.64 UR6, c[0x4][0x8] ;  /* 0x01000100ff0677ac */ /* 0x000ee60008000a00 */
[----:B------:R1:W-:Y:S01]  /*00a0*/  STL.64 [R1+0x10], R8 ;  /* 0x0000100801007387 */ /* 0x0003e20000100a00 */
[----:B------:R-:W4:Y:S03]  /*00b0*/  LDCU UR5, c[0x0][0x2fc] ;  /* 0x00005f80ff0577ac */ /* 0x000f260008000800 */
[----:B------:R1:W-:Y:S01]  /*00c0*/  STL [R1+0x8], R10 ;  /* 0x0000080a01007387 */ /* 0x0003e20000100800 */
[----:B0-----:R-:W-:-:S02]  /*00d0*/  IADD3 R6, P0, PT, R1, UR4, RZ ;  /* 0x0000000401067c10 */ /* 0x001fc4000ff1e0ff */
[----:B---3--:R-:W-:Y:S01]  /*00e0*/  MOV R4, UR6 ;  /* 0x0000000600047c02 */ /* 0x008fe20008000f00 */
[----:B------:R-:W-:Y:S01]  /*00f0*/  IMAD.U32 R5, RZ, RZ, UR7 ;  /* 0x00000007ff057e24 */ /* 0x000fe2000f8e00ff */
[----:B-1--4-:R-:W-:-:S09]  /*0100*/  IADD3.X R7, PT, PT, RZ, UR5, RZ, P0, !PT ;  /* 0x00000005ff077c10 */ /* 0x012fd200087fe4ff */
[----:B------:R-:W-:-:S07]  /*0110*/  LEPC R20, `(.L_x_0) ;  /* 0x000000001014794e */ /* 0x000fce0000000000 */
[----:B--2---:R-:W-:Y:S05]  /*0120*/  CALL.ABS.NOINC R2 ;  /* 0x0000000002007343 */ /* 0x004fea0003c00000 */
.L_x_0:
[----:B------:R-:W-:Y:S05]  /*0130*/  EXIT ;  /* 0x000000000000794d */ /* 0x000fea0003800000 */
.L_x_1:
[----:B------:R-:W-:-:S00]  /*0140*/  BRA `(.L_x_1) ;  /* 0xfffffffc00fc7947 */ /* 0x000fc0000383ffff */
[----:B------:R-:W-:-:S00]  /*0150*/  NOP ;  /* 0x0000000000007918 */ /* 0x000fc00000000000 */
        /* <DEDUP_REMOVED lines=10> */
.L_x_2:


//--------------------- .nv.global.init           --------------------------
	.section	.nv.global.init,"aw",@progbits
.nv.global.init:
	.type		$str,@object
	.size		$str,(.L_0 - $str)
$str:
        /*0000*/ 	.byte	0x25, 0x66, 0x20, 0x25, 0x75, 0x20, 0x20, 0x20, 0x20, 0x25, 0x66, 0x00
.L_0:


//--------------------- .nv.shared.reserved.0     --------------------------
	.section	.nv.shared.reserved.0,"aw",@nobits
	.weak		__nv_reservedSMEM_offset_0_alias
	.size		__nv_reservedSMEM_offset_0_alias, 0, 64
	.other		__nv_reservedSMEM_offset_0_alias,@"STO_CUDA_RESERVED_SHARED STV_DEFAULT"
__nv_reservedSMEM_offset_0_alias:
	.zero		0
	.zero		64


//--------------------- .nv.constant0._Z4testv    --------------------------
	.section	.nv.constant0._Z4testv,"a",@progbits
	.sectionflags	@""
	.align	4
.nv.constant0._Z4testv:
	.zero		896


//--------------------- SYMBOLS --------------------------

	.type		.nv.reservedSmem.offset0,@object
	.size		.nv.reservedSmem.offset0,0x4
	.type		vprintf,@function
